//
// Generated by NVIDIA NVVM Compiler
//
// Compiler Build ID: CL-36424714
// Cuda compilation tools, release 13.0, V13.0.88
// Based on NVVM 20.0.0
//

.version 9.0
.target sm_100
.address_size 64

	// .globl	_Z20decompress_fixed24_8v

.visible .entry _Z20decompress_fixed24_8v()
{


	ret;

}


// ===== COMPILED SASS (sm_100) =====

	.target	sm_100

	.elftype	@"ET_EXEC"


//--------------------- .note.nv.tkinfo           --------------------------
	.section	.note.nv.tkinfo,"",@"SHT_NOTE"
	.sectionflags	@"SHF_NOTE_NV_TKINFO"
	.tkinfo
        /*0018*/ 	.word	0x00000002
        /*0030*/ 	.string	""
        /*0030*/ 	.string	"ptxas"
        /*0030*/ 	.string	"Cuda compilation tools, release 13.0, V13.0.88"
        /*0030*/ 	.string	"Build cuda_13.0.r13.0/compiler.36424714_0"
        /*0030*/ 	.string	"-arch sm_100 -m 64 "



//--------------------- .note.nv.cuinfo           --------------------------
	.section	.note.nv.cuinfo,"",@"SHT_NOTE"
	.sectionflags	@"SHF_NOTE_NV_CUINFO"
        /*0018*/ 	.short	0x0002
        /*001a*/ 	.short	0x0064
        /*001c*/ 	.short	0x0082
	.zero		2


//--------------------- .nv.info                  --------------------------
	.section	.nv.info,"",@"SHT_CUDA_INFO"
	.align	4


	//----- nvinfo : EIATTR_REGCOUNT
	.align		4
        /*0000*/ 	.byte	0x04, 0x2f
        /*0002*/ 	.short	(.L_1 - .L_0)
	.align		4
.L_0:
        /*0004*/ 	.word	index@(_Z20decompress_fixed24_8v)
        /*0008*/ 	.word	0x00000004


	//----- nvinfo : EIATTR_FRAME_SIZE
	.align		4
.L_1:
        /*000c*/ 	.byte	0x04, 0x11
        /*000e*/ 	.short	(.L_3 - .L_2)
	.align		4
.L_2:
        /*0010*/ 	.word	index@(_Z20decompress_fixed24_8v)
        /*0014*/ 	.word	0x00000000


	//----- nvinfo : EIATTR_MIN_STACK_SIZE
	.align		4
.L_3:
        /*0018*/ 	.byte	0x04, 0x12
        /*001a*/ 	.short	(.L_5 - .L_4)
	.align		4
.L_4:
        /*001c*/ 	.word	index@(_Z20decompress_fixed24_8v)
        /*0020*/ 	.word	0x00000000
.L_5:


//--------------------- .nv.compat                --------------------------
	.section	.nv.compat,"",@"SHT_CUDA_COMPAT_INFO"
	.align	4
        /*0000*/ 	.byte	0x02, 0x09, 0x00, 0x00, 0x02, 0x02, 0x01, 0x00, 0x02, 0x05, 0x05, 0x00, 0x03, 0x07, 0x01, 0x01
        /*0010*/ 	.byte	0x02, 0x03, 0x00, 0x00, 0x02, 0x06, 0x01, 0x00, 0x04, 0x0b, 0x08, 0x00, 0x09, 0x00, 0x00, 0x00
        /*0020*/ 	.byte	0x00, 0x00, 0x00, 0x00


//--------------------- .nv.info._Z20decompress_fixed24_8v --------------------------
	.section	.nv.info._Z20decompress_fixed24_8v,"",@"SHT_CUDA_INFO"
	.sectionflags	@""
	.align	4


	//----- nvinfo : EIATTR_CUDA_API_VERSION
	.align		4
        /*0000*/ 	.byte	0x04, 0x37
        /*0002*/ 	.short	(.L_7 - .L_6)
.L_6:
        /*0004*/ 	.word	0x00000082


	//----- nvinfo : EIATTR_SPARSE_MMA_MASK
	.align		4
.L_7:
        /*0008*/ 	.byte	0x03, 0x50
        /*000a*/ 	.short	0x0000


	//----- nvinfo : EIATTR_MAXREG_COUNT
	.align		4
        /*000c*/ 	.byte	0x03, 0x1b
        /*000e*/ 	.short	0x00ff


	//----- nvinfo : EIATTR_MERCURY_ISA_VERSION
	.align		4
        /*0010*/ 	.byte	0x03, 0x5f
        /*0012*/ 	.short	0x0101


	//----- nvinfo : EIATTR_VRC_CTA_INIT_COUNT
	.align		4
        /*0014*/ 	.byte	0x02, 0x4a
	.zero		1
	.zero		1


	//----- nvinfo : EIATTR_EXIT_INSTR_OFFSETS
	.align		4
        /*0018*/ 	.byte	0x04, 0x1c
        /*001a*/ 	.short	(.L_9 - .L_8)


	//   ....[0]....
.L_8:
        /*001c*/ 	.word	0x00000010


	//----- nvinfo : EIATTR_SW_WAR
	.align		4
.L_9:
        /*0020*/ 	.byte	0x04, 0x36
        /*0022*/ 	.short	(.L_11 - .L_10)
.L_10:
        /*0024*/ 	.word	0x00000008
.L_11:


//--------------------- .nv.callgraph             --------------------------
	.section	.nv.callgraph,"",@"SHT_CUDA_CALLGRAPH"
	.align	4
	.sectionentsize	8
	.align		4
        /*0000*/ 	.word	0x00000000
	.align		4
        /*0004*/ 	.word	0xffffffff
	.align		4
        /*0008*/ 	.word	0x00000000
	.align		4
        /*000c*/ 	.word	0xfffffffe
	.align		4
        /*0010*/ 	.word	0x00000000
	.align		4
        /*0014*/ 	.word	0xfffffffd
	.align		4
        /*0018*/ 	.word	0x00000000
	.align		4
        /*001c*/ 	.word	0xfffffffc


//--------------------- .text._Z20decompress_fixed24_8v --------------------------
	.section	.text._Z20decompress_fixed24_8v,"ax",@progbits
	.align	128
        .global         _Z20decompress_fixed24_8v
        .type           _Z20decompress_fixed24_8v,@function
        .size           _Z20decompress_fixed24_8v,(.L_x_1 - _Z20decompress_fixed24_8v)
        .other          _Z20decompress_fixed24_8v,@"STO_CUDA_ENTRY STV_DEFAULT"
_Z20decompress_fixed24_8v:
.text._Z20decompress_fixed24_8v:
[----:B------:R-:W-:Y:S01]  /*0000*/  LDC R1, c[0x0][0x37c] ;  /* 0x0000df00ff017b82 */ /* 0x000fe20000000800 */
[----:B------:R-:W-:Y:S05]  /*0010*/  EXIT ;  /* 0x000000000000794d */ /* 0x000fea0003800000 */
.L_x_0:
[----:B------:R-:W-:-:S00]  /*0020*/  BRA `(.L_x_0) ;  /* 0xfffffffc00fc7947 */ /* 0x000fc0000383ffff */
[----:B------:R-:W-:-:S00]  /*0030*/  NOP ;  /* 0x0000000000007918 */ /* 0x000fc00000000000 */
        /* <DEDUP_REMOVED lines=12> */
.L_x_1:


//--------------------- .nv.shared.reserved.0     --------------------------
	.section	.nv.shared.reserved.0,"aw",@nobits
	.weak		__nv_reservedSMEM_offset_0_alias
	.size		__nv_reservedSMEM_offset_0_alias, 0, 64
	.other		__nv_reservedSMEM_offset_0_alias,@"STO_CUDA_RESERVED_SHARED STV_DEFAULT"
__nv_reservedSMEM_offset_0_alias:
	.zero		0
	.zero		64


//--------------------- .nv.constant0._Z20decompress_fixed24_8v --------------------------
	.section	.nv.constant0._Z20decompress_fixed24_8v,"a",@progbits
	.sectionflags	@""
	.align	4
.nv.constant0._Z20decompress_fixed24_8v:
	.zero		896


//--------------------- SYMBOLS --------------------------

	.type		.nv.reservedSmem.offset0,@object
	.size		.nv.reservedSmem.offset0,0x4
